//
// Generated by NVIDIA NVVM Compiler
//
// Compiler Build ID: CL-36424714
// Cuda compilation tools, release 13.0, V13.0.88
// Based on NVVM 20.0.0
//

.version 9.0
.target sm_100
.address_size 64

	// .globl	_Z12conv2d_naiveiiPKdPd

.visible .entry _Z12conv2d_naiveiiPKdPd(
	.param .u32 _Z12conv2d_naiveiiPKdPd_param_0,
	.param .u32 _Z12conv2d_naiveiiPKdPd_param_1,
	.param .u64 .ptr .align 1 _Z12conv2d_naiveiiPKdPd_param_2,
	.param .u64 .ptr .align 1 _Z12conv2d_naiveiiPKdPd_param_3
)
{
	.reg .pred 	%p<4>;
	.reg .b32 	%r<20>;
	.reg .b64 	%rd<26>;
	.reg .b64 	%fd<20>;

	ld.param.u32 	%r4, [_Z12conv2d_naiveiiPKdPd_param_0];
	ld.param.u32 	%r5, [_Z12conv2d_naiveiiPKdPd_param_1];
	ld.param.u64 	%rd1, [_Z12conv2d_naiveiiPKdPd_param_2];
	ld.param.u64 	%rd2, [_Z12conv2d_naiveiiPKdPd_param_3];
	mov.u32 	%r6, %ctaid.x;
	mov.u32 	%r7, %ntid.x;
	mov.u32 	%r8, %tid.x;
	mad.lo.s32 	%r1, %r6, %r7, %r8;
	mov.u32 	%r9, %ctaid.y;
	mov.u32 	%r10, %ntid.y;
	mov.u32 	%r11, %tid.y;
	mad.lo.s32 	%r12, %r9, %r10, %r11;
	setp.ge.s32 	%p1, %r1, %r4;
	setp.ge.s32 	%p2, %r12, %r5;
	or.pred  	%p3, %p1, %p2;
	@%p3 bra 	$L__BB0_2;
	add.s32 	%r13, %r5, 2;
	mad.lo.s32 	%r14, %r13, %r1, %r13;
	add.s32 	%r15, %r12, %r14;
	add.s32 	%r16, %r15, 1;
	cvt.s64.s32 	%rd3, %r16;
	cvta.to.global.u64 	%rd4, %rd2;
	cvta.to.global.u64 	%rd5, %rd1;
	sub.s32 	%r17, -3, %r5;
	cvt.s64.s32 	%rd6, %r17;
	add.s64 	%rd7, %rd6, %rd3;
	shl.b64 	%rd8, %rd7, 3;
	add.s64 	%rd9, %rd5, %rd8;
	ld.global.f64 	%fd1, [%rd9];
	cvt.s64.s32 	%rd10, %r5;
	sub.s64 	%rd11, %rd3, %rd10;
	shl.b64 	%rd12, %rd11, 3;
	add.s64 	%rd13, %rd5, %rd12;
	ld.global.f64 	%fd2, [%rd13+-16];
	not.b32 	%r18, %r5;
	cvt.s64.s32 	%rd14, %r18;
	add.s64 	%rd15, %rd14, %rd3;
	shl.b64 	%rd16, %rd15, 3;
	add.s64 	%rd17, %rd5, %rd16;
	ld.global.f64 	%fd3, [%rd17];
	mul.wide.s32 	%rd18, %r16, 8;
	add.s64 	%rd19, %rd5, %rd18;
	ld.global.f64 	%fd4, [%rd19+-8];
	ld.global.f64 	%fd5, [%rd19];
	ld.global.f64 	%fd6, [%rd19+8];
	mul.wide.u32 	%rd20, %r5, 8;
	add.s64 	%rd21, %rd19, %rd20;
	ld.global.f64 	%fd7, [%rd21+8];
	mul.wide.u32 	%rd22, %r13, 8;
	add.s64 	%rd23, %rd19, %rd22;
	ld.global.f64 	%fd8, [%rd23];
	ld.global.f64 	%fd9, [%rd21+24];
	mov.f64 	%fd10, 0d0000000000000000;
	sub.f64 	%fd11, %fd10, %fd1;
	sub.f64 	%fd12, %fd11, %fd2;
	sub.f64 	%fd13, %fd12, %fd3;
	sub.f64 	%fd14, %fd13, %fd4;
	fma.rn.f64 	%fd15, %fd5, 0d4020000000000000, %fd14;
	sub.f64 	%fd16, %fd15, %fd6;
	sub.f64 	%fd17, %fd16, %fd7;
	sub.f64 	%fd18, %fd17, %fd8;
	sub.f64 	%fd19, %fd18, %fd9;
	mad.lo.s32 	%r19, %r5, %r1, %r12;
	mul.wide.s32 	%rd24, %r19, 8;
	add.s64 	%rd25, %rd4, %rd24;
	st.global.f64 	[%rd25], %fd19;
$L__BB0_2:
	ret;

}


// ===== COMPILED SASS (sm_100) =====

	.target	sm_100

	.elftype	@"ET_EXEC"


//--------------------- .note.nv.tkinfo           --------------------------
	.section	.note.nv.tkinfo,"",@"SHT_NOTE"
	.sectionflags	@"SHF_NOTE_NV_TKINFO"
	.tkinfo
        /*0018*/ 	.word	0x00000002
        /*0030*/ 	.string	""
        /*0030*/ 	.string	"ptxas"
        /*0030*/ 	.string	"Cuda compilation tools, release 13.0, V13.0.88"
        /*0030*/ 	.string	"Build cuda_13.0.r13.0/compiler.36424714_0"
        /*0030*/ 	.string	"-arch sm_100 -m 64 "



//--------------------- .note.nv.cuinfo           --------------------------
	.section	.note.nv.cuinfo,"",@"SHT_NOTE"
	.sectionflags	@"SHF_NOTE_NV_CUINFO"
        /*0018*/ 	.short	0x0002
        /*001a*/ 	.short	0x0064
        /*001c*/ 	.short	0x0082
	.zero		2


//--------------------- .nv.info                  --------------------------
	.section	.nv.info,"",@"SHT_CUDA_INFO"
	.align	4


	//----- nvinfo : EIATTR_REGCOUNT
	.align		4
        /*0000*/ 	.byte	0x04, 0x2f
        /*0002*/ 	.short	(.L_1 - .L_0)
	.align		4
.L_0:
        /*0004*/ 	.word	index@(_Z12conv2d_naiveiiPKdPd)
        /*0008*/ 	.word	0x0000001e


	//----- nvinfo : EIATTR_FRAME_SIZE
	.align		4
.L_1:
        /*000c*/ 	.byte	0x04, 0x11
        /*000e*/ 	.short	(.L_3 - .L_2)
	.align		4
.L_2:
        /*0010*/ 	.word	index@(_Z12conv2d_naiveiiPKdPd)
        /*0014*/ 	.word	0x00000000


	//----- nvinfo : EIATTR_MIN_STACK_SIZE
	.align		4
.L_3:
        /*0018*/ 	.byte	0x04, 0x12
        /*001a*/ 	.short	(.L_5 - .L_4)
	.align		4
.L_4:
        /*001c*/ 	.word	index@(_Z12conv2d_naiveiiPKdPd)
        /*0020*/ 	.word	0x00000000
.L_5:


//--------------------- .nv.compat                --------------------------
	.section	.nv.compat,"",@"SHT_CUDA_COMPAT_INFO"
	.align	4
        /*0000*/ 	.byte	0x02, 0x09, 0x00, 0x00, 0x02, 0x02, 0x01, 0x00, 0x02, 0x05, 0x05, 0x00, 0x03, 0x07, 0x01, 0x01
        /*0010*/ 	.byte	0x02, 0x03, 0x00, 0x00, 0x02, 0x06, 0x01, 0x00, 0x04, 0x0b, 0x08, 0x00, 0x01, 0x00, 0x00, 0x00
        /*0020*/ 	.byte	0x00, 0x00, 0x00, 0x00


//--------------------- .nv.info._Z12conv2d_naiveiiPKdPd --------------------------
	.section	.nv.info._Z12conv2d_naiveiiPKdPd,"",@"SHT_CUDA_INFO"
	.sectionflags	@""
	.align	4


	//----- nvinfo : EIATTR_CUDA_API_VERSION
	.align		4
        /*0000*/ 	.byte	0x04, 0x37
        /*0002*/ 	.short	(.L_7 - .L_6)
.L_6:
        /*0004*/ 	.word	0x00000082


	//----- nvinfo : EIATTR_KPARAM_INFO
	.align		4
.L_7:
        /*0008*/ 	.byte	0x04, 0x17
        /*000a*/ 	.short	(.L_9 - .L_8)
.L_8:
        /*000c*/ 	.word	0x00000000
        /*0010*/ 	.short	0x0003
        /*0012*/ 	.short	0x0010
        /*0014*/ 	.byte	0x00, 0xf5, 0x21, 0x00


	//----- nvinfo : EIATTR_KPARAM_INFO
	.align		4
.L_9:
        /*0018*/ 	.byte	0x04, 0x17
        /*001a*/ 	.short	(.L_11 - .L_10)
.L_10:
        /*001c*/ 	.word	0x00000000
        /*0020*/ 	.short	0x0002
        /*0022*/ 	.short	0x0008
        /*0024*/ 	.byte	0x00, 0xf5, 0x21, 0x00


	//----- nvinfo : EIATTR_KPARAM_INFO
	.align		4
.L_11:
        /*0028*/ 	.byte	0x04, 0x17
        /*002a*/ 	.short	(.L_13 - .L_12)
.L_12:
        /*002c*/ 	.word	0x00000000
        /*0030*/ 	.short	0x0001
        /*0032*/ 	.short	0x0004
        /*0034*/ 	.byte	0x00, 0xf0, 0x11, 0x00


	//----- nvinfo : EIATTR_KPARAM_INFO
	.align		4
.L_13:
        /*0038*/ 	.byte	0x04, 0x17
        /*003a*/ 	.short	(.L_15 - .L_14)
.L_14:
        /*003c*/ 	.word	0x00000000
        /*0040*/ 	.short	0x0000
        /*0042*/ 	.short	0x0000
        /*0044*/ 	.byte	0x00, 0xf0, 0x11, 0x00


	//----- nvinfo : EIATTR_SPARSE_MMA_MASK
	.align		4
.L_15:
        /*0048*/ 	.byte	0x03, 0x50
        /*004a*/ 	.short	0x0000


	//----- nvinfo : EIATTR_MAXREG_COUNT
	.align		4
        /*004c*/ 	.byte	0x03, 0x1b
        /*004e*/ 	.short	0x00ff


	//----- nvinfo : EIATTR_MERCURY_ISA_VERSION
	.align		4
        /*0050*/ 	.byte	0x03, 0x5f
        /*0052*/ 	.short	0x0101


	//----- nvinfo : EIATTR_VRC_CTA_INIT_COUNT
	.align		4
        /*0054*/ 	.byte	0x02, 0x4a
	.zero		1
	.zero		1


	//----- nvinfo : EIATTR_EXIT_INSTR_OFFSETS
	.align		4
        /*0058*/ 	.byte	0x04, 0x1c
        /*005a*/ 	.short	(.L_17 - .L_16)


	//   ....[0]....
.L_16:
        /*005c*/ 	.word	0x000000c0


	//   ....[1]....
        /*0060*/ 	.word	0x000003c0


	//----- nvinfo : EIATTR_CBANK_PARAM_SIZE
	.align		4
.L_17:
        /*0064*/ 	.byte	0x03, 0x19
        /*0066*/ 	.short	0x0018


	//----- nvinfo : EIATTR_PARAM_CBANK
	.align		4
        /*0068*/ 	.byte	0x04, 0x0a
        /*006a*/ 	.short	(.L_19 - .L_18)
	.align		4
.L_18:
        /*006c*/ 	.word	index@(.nv.constant0._Z12conv2d_naiveiiPKdPd)
        /*0070*/ 	.short	0x0380
        /*0072*/ 	.short	0x0018


	//----- nvinfo : EIATTR_SW_WAR
	.align		4
.L_19:
        /*0074*/ 	.byte	0x04, 0x36
        /*0076*/ 	.short	(.L_21 - .L_20)
.L_20:
        /*0078*/ 	.word	0x00000008
.L_21:


//--------------------- .nv.callgraph             --------------------------
	.section	.nv.callgraph,"",@"SHT_CUDA_CALLGRAPH"
	.align	4
	.sectionentsize	8
	.align		4
        /*0000*/ 	.word	0x00000000
	.align		4
        /*0004*/ 	.word	0xffffffff
	.align		4
        /*0008*/ 	.word	0x00000000
	.align		4
        /*000c*/ 	.word	0xfffffffe
	.align		4
        /*0010*/ 	.word	0x00000000
	.align		4
        /*0014*/ 	.word	0xfffffffd
	.align		4
        /*0018*/ 	.word	0x00000000
	.align		4
        /*001c*/ 	.word	0xfffffffc


//--------------------- .text._Z12conv2d_naiveiiPKdPd --------------------------
	.section	.text._Z12conv2d_naiveiiPKdPd,"ax",@progbits
	.align	128
        .global         _Z12conv2d_naiveiiPKdPd
        .type           _Z12conv2d_naiveiiPKdPd,@function
        .size           _Z12conv2d_naiveiiPKdPd,(.L_x_1 - _Z12conv2d_naiveiiPKdPd)
        .other          _Z12conv2d_naiveiiPKdPd,@"STO_CUDA_ENTRY STV_DEFAULT"
_Z12conv2d_naiveiiPKdPd:
.text._Z12conv2d_naiveiiPKdPd:
[----:B------:R-:W-:Y:S01]  /*0000*/  LDC R1, c[0x0][0x37c] ;  /* 0x0000df00ff017b82 */ /* 0x000fe20000000800 */
[----:B------:R-:W0:Y:S07]  /*0010*/  S2R R5, SR_TID.Y ;  /* 0x0000000000057919 */ /* 0x000e2e0000002200 */
[----:B------:R-:W1:Y:S01]  /*0020*/  LDC R11, c[0x0][0x360] ;  /* 0x0000d800ff0b7b82 */ /* 0x000e620000000800 */
[----:B------:R-:W1:Y:S07]  /*0030*/  S2R R4, SR_TID.X ;  /* 0x0000000000047919 */ /* 0x000e6e0000002100 */
[----:B------:R-:W0:Y:S08]  /*0040*/  S2UR UR5, SR_CTAID.Y ;  /* 0x00000000000579c3 */ /* 0x000e300000002600 */
[----:B------:R-:W0:Y:S08]  /*0050*/  LDC R0, c[0x0][0x364] ;  /* 0x0000d900ff007b82 */ /* 0x000e300000000800 */
[----:B------:R-:W1:Y:S08]  /*0060*/  S2UR UR4, SR_CTAID.X ;  /* 0x00000000000479c3 */ /* 0x000e700000002500 */
[----:B------:R-:W2:Y:S01]  /*0070*/  LDC.64 R2, c[0x0][0x380] ;  /* 0x0000e000ff027b82 */ /* 0x000ea20000000a00 */
[----:B0-----:R-:W-:-:S02]  /*0080*/  IMAD R0, R0, UR5, R5 ;  /* 0x0000000500007c24 */ /* 0x001fc4000f8e0205 */
[----:B-1----:R-:W-:-:S03]  /*0090*/  IMAD R11, R11, UR4, R4 ;  /* 0x000000040b0b7c24 */ /* 0x002fc6000f8e0204 */
[----:B--2---:R-:W-:-:S04]  /*00a0*/  ISETP.GE.AND P0, PT, R0, R3, PT ;  /* 0x000000030000720c */ /* 0x004fc80003f06270 */
[----:B------:R-:W-:-:S13]  /*00b0*/  ISETP.GE.OR P0, PT, R11, R2, P0 ;  /* 0x000000020b00720c */ /* 0x000fda0000706670 */
[----:B------:R-:W-:Y:S05]  /*00c0*/  @P0 EXIT ;  /* 0x000000000000094d */ /* 0x000fea0003800000 */
[----:B------:R-:W-:Y:S01]  /*00d0*/  VIADD R2, R3, 0x2 ;  /* 0x0000000203027836 */ /* 0x000fe20000000000 */
[----:B------:R-:W0:Y:S01]  /*00e0*/  LDCU.64 UR6, c[0x0][0x388] ;  /* 0x00007100ff0677ac */ /* 0x000e220008000a00 */
[----:B------:R-:W-:Y:S01]  /*00f0*/  SHF.R.S32.HI R7, RZ, 0x1f, R3 ;  /* 0x0000001fff077819 */ /* 0x000fe20000011403 */
[----:B------:R-:W1:Y:S01]  /*0100*/  LDC.64 R12, c[0x0][0x388] ;  /* 0x0000e200ff0c7b82 */ /* 0x000e620000000a00 */
[----:B------:R-:W-:Y:S01]  /*0110*/  IMAD R5, R11, R2, R2 ;  /* 0x000000020b057224 */ /* 0x000fe200078e0202 */
[----:B------:R-:W2:Y:S01]  /*0120*/  LDCU.64 UR4, c[0x0][0x358] ;  /* 0x00006b00ff0477ac */ /* 0x000ea20008000a00 */
[----:B------:R-:W-:-:S03]  /*0130*/  LOP3.LUT R9, RZ, R3, RZ, 0x33, !PT ;  /* 0x00000003ff097212 */ /* 0x000fc600078e33ff */
[----:B------:R-:W-:Y:S02]  /*0140*/  IADD3 R26, PT, PT, R0, 0x1, R5 ;  /* 0x00000001001a7810 */ /* 0x000fe40007ffe005 */
[----:B------:R-:W-:Y:S02]  /*0150*/  IADD3 R5, PT, PT, -R3, -0x3, RZ ;  /* 0xfffffffd03057810 */ /* 0x000fe40007ffe1ff */
[----:B------:R-:W-:Y:S02]  /*0160*/  SHF.R.S32.HI R8, RZ, 0x1f, R26 ;  /* 0x0000001fff087819 */ /* 0x000fe4000001141a */
[C---:B------:R-:W-:Y:S02]  /*0170*/  IADD3 R6, P0, PT, R26.reuse, R5, RZ ;  /* 0x000000051a067210 */ /* 0x040fe40007f1e0ff */
[----:B------:R-:W-:Y:S02]  /*0180*/  IADD3 R14, P1, PT, R26, -R3, RZ ;  /* 0x800000031a0e7210 */ /* 0x000fe40007f3e0ff */
[----:B------:R-:W-:-:S02]  /*0190*/  LEA.HI.X.SX32 R5, R5, R8, 0x1, P0 ;  /* 0x0000000805057211 */ /* 0x000fc400000f0eff */
[----:B0-----:R-:W-:Y:S01]  /*01a0*/  LEA R4, P0, R6, UR6, 0x3 ;  /* 0x0000000606047c11 */ /* 0x001fe2000f8018ff */
[----:B------:R-:W-:-:S03]  /*01b0*/  IMAD.X R7, R8, 0x1, ~R7, P1 ;  /* 0x0000000108077824 */ /* 0x000fc600008e0e07 */
[----:B------:R-:W-:Y:S02]  /*01c0*/  LEA.HI.X R5, R6, UR7, R5, 0x3, P0 ;  /* 0x0000000706057c11 */ /* 0x000fe400080f1c05 */
[----:B------:R-:W-:Y:S02]  /*01d0*/  LEA R6, P0, R14, UR6, 0x3 ;  /* 0x000000060e067c11 */ /* 0x000fe4000f8018ff */
[----:B------:R-:W-:Y:S02]  /*01e0*/  IADD3 R10, P1, PT, R26, R9, RZ ;  /* 0x000000091a0a7210 */ /* 0x000fe40007f3e0ff */
[----:B--2---:R-:W2:Y:S01]  /*01f0*/  LDG.E.64 R4, desc[UR4][R4.64] ;  /* 0x0000000404047981 */ /* 0x004ea2000c1e1b00 */
[----:B------:R-:W-:Y:S02]  /*0200*/  LEA.HI.X R7, R14, UR7, R7, 0x3, P0 ;  /* 0x000000070e077c11 */ /* 0x000fe400080f1c07 */
[----:B------:R-:W-:Y:S02]  /*0210*/  LEA.HI.X.SX32 R9, R9, R8, 0x1, P1 ;  /* 0x0000000809097211 */ /* 0x000fe400008f0eff */
[----:B------:R-:W-:-:S02]  /*0220*/  LEA R8, P0, R10, UR6, 0x3 ;  /* 0x000000060a087c11 */ /* 0x000fc4000f8018ff */
[----:B------:R-:W3:Y:S02]  /*0230*/  LDG.E.64 R6, desc[UR4][R6.64+-0x10] ;  /* 0xfffff00406067981 */ /* 0x000ee4000c1e1b00 */
[----:B------:R-:W-:Y:S01]  /*0240*/  LEA.HI.X R9, R10, UR7, R9, 0x3, P0 ;  /* 0x000000070a097c11 */ /* 0x000fe200080f1c09 */
[----:B-1----:R-:W-:-:S05]  /*0250*/  IMAD.WIDE R26, R26, 0x8, R12 ;  /* 0x000000081a1a7825 */ /* 0x002fca00078e020c */
[----:B------:R-:W4:Y:S04]  /*0260*/  LDG.E.64 R8, desc[UR4][R8.64] ;  /* 0x0000000408087981 */ /* 0x000f28000c1e1b00 */
[----:B------:R-:W5:Y:S04]  /*0270*/  LDG.E.64 R12, desc[UR4][R26.64+-0x8] ;  /* 0xfffff8041a0c7981 */ /* 0x000f68000c1e1b00 */
[----:B------:R-:W5:Y:S01]  /*0280*/  LDG.E.64 R14, desc[UR4][R26.64] ;  /* 0x000000041a0e7981 */ /* 0x000f62000c1e1b00 */
[----:B------:R-:W-:-:S03]  /*0290*/  IMAD.WIDE.U32 R20, R3, 0x8, R26 ;  /* 0x0000000803147825 */ /* 0x000fc600078e001a */
[----:B------:R-:W5:Y:S01]  /*02a0*/  LDG.E.64 R16, desc[UR4][R26.64+0x8] ;  /* 0x000008041a107981 */ /* 0x000f62000c1e1b00 */
[----:B------:R-:W-:-:S03]  /*02b0*/  IMAD.WIDE.U32 R22, R2, 0x8, R26 ;  /* 0x0000000802167825 */ /* 0x000fc600078e001a */
[----:B------:R-:W5:Y:S04]  /*02c0*/  LDG.E.64 R18, desc[UR4][R20.64+0x8] ;  /* 0x0000080414127981 */ /* 0x000f68000c1e1b00 */
[----:B------:R-:W5:Y:S04]  /*02d0*/  LDG.E.64 R22, desc[UR4][R22.64] ;  /* 0x0000000416167981 */ /* 0x000f68000c1e1b00 */
[----:B------:R-:W5:Y:S01]  /*02e0*/  LDG.E.64 R24, desc[UR4][R20.64+0x18] ;  /* 0x0000180414187981 */ /* 0x000f62000c1e1b00 */
[----:B------:R-:W-:Y:S01]  /*02f0*/  IMAD R3, R11, R3, R0 ;  /* 0x000000030b037224 */ /* 0x000fe200078e0200 */
[----:B--2---:R-:W-:-:S08]  /*0300*/  DADD R4, RZ, -R4 ;  /* 0x00000000ff047229 */ /* 0x004fd00000000804 */
[----:B---3--:R-:W-:Y:S01]  /*0310*/  DADD R4, -R6, R4 ;  /* 0x0000000006047229 */ /* 0x008fe20000000104 */
[----:B------:R-:W0:Y:S07]  /*0320*/  LDC.64 R6, c[0x0][0x390] ;  /* 0x0000e400ff067b82 */ /* 0x000e2e0000000a00 */
[----:B----4-:R-:W-:-:S08]  /*0330*/  DADD R4, -R8, R4 ;  /* 0x0000000008047229 */ /* 0x010fd00000000104 */
[----:B-----5:R-:W-:-:S08]  /*0340*/  DADD R4, -R12, R4 ;  /* 0x000000000c047229 */ /* 0x020fd00000000104 */
[----:B------:R-:W-:Y:S01]  /*0350*/  DFMA R4, R14, 8, R4 ;  /* 0x402000000e04782b */ /* 0x000fe20000000004 */
[----:B0-----:R-:W-:-:S07]  /*0360*/  IMAD.WIDE R2, R3, 0x8, R6 ;  /* 0x0000000803027825 */ /* 0x001fce00078e0206 */
[----:B------:R-:W-:-:S08]  /*0370*/  DADD R4, -R16, R4 ;  /* 0x0000000010047229 */ /* 0x000fd00000000104 */
[----:B------:R-:W-:-:S08]  /*0380*/  DADD R4, -R18, R4 ;  /* 0x0000000012047229 */ /* 0x000fd00000000104 */
[----:B------:R-:W-:-:S08]  /*0390*/  DADD R4, -R22, R4 ;  /* 0x0000000016047229 */ /* 0x000fd00000000104 */
[----:B------:R-:W-:-:S07]  /*03a0*/  DADD R4, -R24, R4 ;  /* 0x0000000018047229 */ /* 0x000fce0000000104 */
[----:B------:R-:W-:Y:S01]  /*03b0*/  STG.E.64 desc[UR4][R2.64], R4 ;  /* 0x0000000402007986 */ /* 0x000fe2000c101b04 */
[----:B------:R-:W-:Y:S05]  /*03c0*/  EXIT ;  /* 0x000000000000794d */ /* 0x000fea0003800000 */
.L_x_0:
[----:B------:R-:W-:-:S00]  /*03d0*/  BRA `(.L_x_0) ;  /* 0xfffffffc00fc7947 */ /* 0x000fc0000383ffff */
[----:B------:R-:W-:-:S00]  /*03e0*/  NOP ;  /* 0x0000000000007918 */ /* 0x000fc00000000000 */
        /* <DEDUP_REMOVED lines=9> */
.L_x_1:


//--------------------- .nv.shared.reserved.0     --------------------------
	.section	.nv.shared.reserved.0,"aw",@nobits
	.weak		__nv_reservedSMEM_offset_0_alias
	.size		__nv_reservedSMEM_offset_0_alias, 0, 64
	.other		__nv_reservedSMEM_offset_0_alias,@"STO_CUDA_RESERVED_SHARED STV_DEFAULT"
__nv_reservedSMEM_offset_0_alias:
	.zero		0
	.zero		64


//--------------------- .nv.constant0._Z12conv2d_naiveiiPKdPd --------------------------
	.section	.nv.constant0._Z12conv2d_naiveiiPKdPd,"a",@progbits
	.sectionflags	@""
	.align	4
.nv.constant0._Z12conv2d_naiveiiPKdPd:
	.zero		920


//--------------------- SYMBOLS --------------------------

	.type		.nv.reservedSmem.offset0,@object
	.size		.nv.reservedSmem.offset0,0x4
